//
// Generated by NVIDIA NVVM Compiler
//
// Compiler Build ID: CL-36424714
// Cuda compilation tools, release 13.0, V13.0.88
// Based on NVVM 20.0.0
//

.version 9.0
.target sm_100
.address_size 64

	// .globl	_Z14calculateBoardPiS_iii

.visible .entry _Z14calculateBoardPiS_iii(
	.param .u64 .ptr .align 1 _Z14calculateBoardPiS_iii_param_0,
	.param .u64 .ptr .align 1 _Z14calculateBoardPiS_iii_param_1,
	.param .u32 _Z14calculateBoardPiS_iii_param_2,
	.param .u32 _Z14calculateBoardPiS_iii_param_3,
	.param .u32 _Z14calculateBoardPiS_iii_param_4
)
{
	.reg .pred 	%p<28>;
	.reg .b32 	%r<91>;
	.reg .b64 	%rd<33>;

	ld.param.u64 	%rd4, [_Z14calculateBoardPiS_iii_param_0];
	ld.param.u64 	%rd5, [_Z14calculateBoardPiS_iii_param_1];
	ld.param.u32 	%r40, [_Z14calculateBoardPiS_iii_param_2];
	ld.param.u32 	%r38, [_Z14calculateBoardPiS_iii_param_3];
	ld.param.u32 	%r39, [_Z14calculateBoardPiS_iii_param_4];
	cvta.to.global.u64 	%rd1, %rd5;
	cvta.to.global.u64 	%rd2, %rd4;
	mov.u32 	%r41, %ctaid.x;
	mov.u32 	%r42, %ntid.x;
	mov.u32 	%r43, %tid.x;
	mad.lo.s32 	%r1, %r41, %r42, %r43;
	setp.ge.s32 	%p1, %r1, %r40;
	@%p1 bra 	$L__BB0_39;
	mul.lo.s32 	%r2, %r1, 3;
	mul.wide.s32 	%rd6, %r2, 4;
	add.s64 	%rd3, %rd2, %rd6;
	ld.global.u32 	%r3, [%rd3];
	ld.global.u32 	%r4, [%rd3+4];
	setp.eq.s32 	%p2, %r3, 0;
	selp.b32 	%r44, %r38, %r3, %p2;
	mul.lo.s32 	%r5, %r4, %r38;
	add.s32 	%r45, %r44, %r5;
	mad.lo.s32 	%r46, %r45, 3, -1;
	mul.wide.s32 	%rd7, %r46, 4;
	add.s64 	%rd8, %rd2, %rd7;
	ld.global.u32 	%r6, [%rd8];
	add.s32 	%r7, %r38, -1;
	setp.ne.s32 	%p3, %r3, %r7;
	@%p3 bra 	$L__BB0_3;
	mul.lo.s32 	%r85, %r5, 3;
	bra.uni 	$L__BB0_4;
$L__BB0_3:
	add.s32 	%r47, %r5, %r3;
	mad.lo.s32 	%r85, %r47, 3, 3;
$L__BB0_4:
	mul.wide.s32 	%rd9, %r85, 4;
	add.s64 	%rd10, %rd2, %rd9;
	ld.global.u32 	%r48, [%rd10+8];
	add.s32 	%r49, %r48, %r6;
	setp.eq.s32 	%p4, %r4, 0;
	selp.b32 	%r50, %r39, %r4, %p4;
	add.s32 	%r51, %r50, -1;
	mad.lo.s32 	%r52, %r51, %r38, %r3;
	mul.lo.s32 	%r53, %r52, 3;
	mul.wide.s32 	%rd11, %r53, 4;
	add.s64 	%rd12, %rd2, %rd11;
	ld.global.u32 	%r54, [%rd12+8];
	add.s32 	%r55, %r49, %r54;
	add.s32 	%r11, %r39, -1;
	setp.eq.s32 	%p5, %r4, %r11;
	add.s32 	%r12, %r5, %r38;
	selp.b32 	%r56, 0, %r12, %p5;
	add.s32 	%r57, %r3, %r56;
	mul.lo.s32 	%r58, %r57, 3;
	mul.wide.s32 	%rd13, %r58, 4;
	add.s64 	%rd14, %rd2, %rd13;
	ld.global.u32 	%r59, [%rd14+8];
	add.s32 	%r13, %r55, %r59;
	or.b32  	%r60, %r4, %r3;
	setp.eq.s32 	%p6, %r60, 0;
	mov.u32 	%r86, %r7;
	mov.u32 	%r87, %r11;
	@%p6 bra 	$L__BB0_10;
	setp.ne.s32 	%p7, %r4, 0;
	@%p7 bra 	$L__BB0_7;
	add.s32 	%r86, %r3, -1;
	mov.u32 	%r87, %r11;
	bra.uni 	$L__BB0_10;
$L__BB0_7:
	setp.ne.s32 	%p8, %r3, 0;
	@%p8 bra 	$L__BB0_9;
	add.s32 	%r87, %r4, -1;
	mov.u32 	%r86, %r7;
	bra.uni 	$L__BB0_10;
$L__BB0_9:
	add.s32 	%r86, %r3, -1;
	add.s32 	%r87, %r4, -1;
$L__BB0_10:
	setp.ne.s32 	%p9, %r4, 0;
	setp.ne.s32 	%p10, %r3, %r7;
	mad.lo.s32 	%r61, %r87, %r38, %r86;
	mul.lo.s32 	%r62, %r61, 3;
	mul.wide.s32 	%rd15, %r62, 4;
	add.s64 	%rd16, %rd2, %rd15;
	ld.global.u32 	%r63, [%rd16+8];
	add.s32 	%r20, %r13, %r63;
	or.pred  	%p11, %p10, %p9;
	@%p11 bra 	$L__BB0_12;
	mul.lo.s32 	%r70, %r38, %r11;
	mul.lo.s32 	%r88, %r70, 3;
	bra.uni 	$L__BB0_17;
$L__BB0_12:
	setp.ne.s32 	%p12, %r4, 0;
	@%p12 bra 	$L__BB0_14;
	mad.lo.s32 	%r69, %r11, %r38, %r3;
	mad.lo.s32 	%r88, %r69, 3, 3;
	bra.uni 	$L__BB0_17;
$L__BB0_14:
	setp.ne.s32 	%p13, %r3, %r7;
	@%p13 bra 	$L__BB0_16;
	add.s32 	%r67, %r4, -1;
	mul.lo.s32 	%r68, %r38, %r67;
	mul.lo.s32 	%r88, %r68, 3;
	bra.uni 	$L__BB0_17;
$L__BB0_16:
	shl.b32 	%r64, %r38, 1;
	sub.s32 	%r65, %r12, %r64;
	add.s32 	%r66, %r65, %r3;
	mad.lo.s32 	%r88, %r66, 3, 3;
$L__BB0_17:
	setp.ne.s32 	%p14, %r4, %r11;
	setp.ne.s32 	%p15, %r3, 0;
	mul.wide.s32 	%rd17, %r88, 4;
	add.s64 	%rd18, %rd2, %rd17;
	ld.global.u32 	%r71, [%rd18+8];
	add.s32 	%r26, %r20, %r71;
	or.pred  	%p16, %p15, %p14;
	@%p16 bra 	$L__BB0_19;
	mul.lo.s32 	%r89, %r7, 3;
	bra.uni 	$L__BB0_24;
$L__BB0_19:
	setp.ne.s32 	%p17, %r4, %r11;
	@%p17 bra 	$L__BB0_21;
	mad.lo.s32 	%r89, %r3, 3, -3;
	bra.uni 	$L__BB0_24;
$L__BB0_21:
	setp.ne.s32 	%p18, %r3, 0;
	@%p18 bra 	$L__BB0_23;
	add.s32 	%r73, %r12, %r7;
	mul.lo.s32 	%r89, %r73, 3;
	bra.uni 	$L__BB0_24;
$L__BB0_23:
	add.s32 	%r72, %r12, %r3;
	mad.lo.s32 	%r89, %r72, 3, -3;
$L__BB0_24:
	setp.eq.s32 	%p19, %r4, %r11;
	setp.eq.s32 	%p20, %r3, %r7;
	mul.wide.s32 	%rd19, %r89, 4;
	add.s64 	%rd20, %rd2, %rd19;
	ld.global.u32 	%r75, [%rd20+8];
	add.s32 	%r32, %r26, %r75;
	and.pred  	%p21, %p20, %p19;
	mov.b32 	%r90, 0;
	@%p21 bra 	$L__BB0_30;
	setp.ne.s32 	%p22, %r4, %r11;
	@%p22 bra 	$L__BB0_27;
	mad.lo.s32 	%r90, %r3, 3, 3;
	bra.uni 	$L__BB0_30;
$L__BB0_27:
	setp.ne.s32 	%p23, %r3, %r7;
	@%p23 bra 	$L__BB0_29;
	mul.lo.s32 	%r90, %r12, 3;
	bra.uni 	$L__BB0_30;
$L__BB0_29:
	add.s32 	%r76, %r12, %r3;
	mad.lo.s32 	%r90, %r76, 3, 3;
$L__BB0_30:
	mul.wide.s32 	%rd21, %r90, 4;
	add.s64 	%rd22, %rd2, %rd21;
	ld.global.u32 	%r77, [%rd22+8];
	add.s32 	%r37, %r32, %r77;
	ld.global.u32 	%r78, [%rd3+8];
	setp.ne.s32 	%p24, %r78, 1;
	@%p24 bra 	$L__BB0_36;
	setp.gt.s32 	%p26, %r37, 1;
	@%p26 bra 	$L__BB0_33;
	add.s64 	%rd32, %rd1, %rd6;
	mov.b32 	%r84, 0;
	st.global.u32 	[%rd32+8], %r84;
	bra.uni 	$L__BB0_39;
$L__BB0_33:
	and.b32  	%r81, %r37, 2147483646;
	setp.ne.s32 	%p27, %r81, 2;
	@%p27 bra 	$L__BB0_35;
	add.s64 	%rd30, %rd1, %rd6;
	mov.b32 	%r83, 1;
	st.global.u32 	[%rd30+8], %r83;
	bra.uni 	$L__BB0_39;
$L__BB0_35:
	add.s64 	%rd28, %rd1, %rd6;
	mov.b32 	%r82, 0;
	st.global.u32 	[%rd28+8], %r82;
	bra.uni 	$L__BB0_39;
$L__BB0_36:
	setp.ne.s32 	%p25, %r37, 3;
	@%p25 bra 	$L__BB0_38;
	add.s64 	%rd26, %rd1, %rd6;
	mov.b32 	%r80, 1;
	st.global.u32 	[%rd26+8], %r80;
	bra.uni 	$L__BB0_39;
$L__BB0_38:
	add.s64 	%rd24, %rd1, %rd6;
	mov.b32 	%r79, 0;
	st.global.u32 	[%rd24+8], %r79;
$L__BB0_39:
	ret;

}


// ===== COMPILED SASS (sm_100) =====

	.target	sm_100

	.elftype	@"ET_EXEC"


//--------------------- .note.nv.tkinfo           --------------------------
	.section	.note.nv.tkinfo,"",@"SHT_NOTE"
	.sectionflags	@"SHF_NOTE_NV_TKINFO"
	.tkinfo
        /*0018*/ 	.word	0x00000002
        /*0030*/ 	.string	""
        /*0030*/ 	.string	"ptxas"
        /*0030*/ 	.string	"Cuda compilation tools, release 13.0, V13.0.88"
        /*0030*/ 	.string	"Build cuda_13.0.r13.0/compiler.36424714_0"
        /*0030*/ 	.string	"-arch sm_100 -m 64 "



//--------------------- .note.nv.cuinfo           --------------------------
	.section	.note.nv.cuinfo,"",@"SHT_NOTE"
	.sectionflags	@"SHF_NOTE_NV_CUINFO"
        /*0018*/ 	.short	0x0002
        /*001a*/ 	.short	0x0064
        /*001c*/ 	.short	0x0082
	.zero		2


//--------------------- .nv.info                  --------------------------
	.section	.nv.info,"",@"SHT_CUDA_INFO"
	.align	4


	//----- nvinfo : EIATTR_REGCOUNT
	.align		4
        /*0000*/ 	.byte	0x04, 0x2f
        /*0002*/ 	.short	(.L_1 - .L_0)
	.align		4
.L_0:
        /*0004*/ 	.word	index@(_Z14calculateBoardPiS_iii)
        /*0008*/ 	.word	0x0000001c


	//----- nvinfo : EIATTR_FRAME_SIZE
	.align		4
.L_1:
        /*000c*/ 	.byte	0x04, 0x11
        /*000e*/ 	.short	(.L_3 - .L_2)
	.align		4
.L_2:
        /*0010*/ 	.word	index@(_Z14calculateBoardPiS_iii)
        /*0014*/ 	.word	0x00000000


	//----- nvinfo : EIATTR_MIN_STACK_SIZE
	.align		4
.L_3:
        /*0018*/ 	.byte	0x04, 0x12
        /*001a*/ 	.short	(.L_5 - .L_4)
	.align		4
.L_4:
        /*001c*/ 	.word	index@(_Z14calculateBoardPiS_iii)
        /*0020*/ 	.word	0x00000000
.L_5:


//--------------------- .nv.compat                --------------------------
	.section	.nv.compat,"",@"SHT_CUDA_COMPAT_INFO"
	.align	4
        /*0000*/ 	.byte	0x02, 0x09, 0x00, 0x00, 0x02, 0x02, 0x01, 0x00, 0x02, 0x05, 0x05, 0x00, 0x03, 0x07, 0x01, 0x01
        /*0010*/ 	.byte	0x02, 0x03, 0x00, 0x00, 0x02, 0x06, 0x01, 0x00, 0x04, 0x0b, 0x08, 0x00, 0x09, 0x00, 0x00, 0x00
        /*0020*/ 	.byte	0x00, 0x00, 0x00, 0x00


//--------------------- .nv.info._Z14calculateBoardPiS_iii --------------------------
	.section	.nv.info._Z14calculateBoardPiS_iii,"",@"SHT_CUDA_INFO"
	.sectionflags	@""
	.align	4


	//----- nvinfo : EIATTR_CUDA_API_VERSION
	.align		4
        /*0000*/ 	.byte	0x04, 0x37
        /*0002*/ 	.short	(.L_7 - .L_6)
.L_6:
        /*0004*/ 	.word	0x00000082


	//----- nvinfo : EIATTR_KPARAM_INFO
	.align		4
.L_7:
        /*0008*/ 	.byte	0x04, 0x17
        /*000a*/ 	.short	(.L_9 - .L_8)
.L_8:
        /*000c*/ 	.word	0x00000000
        /*0010*/ 	.short	0x0004
        /*0012*/ 	.short	0x0018
        /*0014*/ 	.byte	0x00, 0xf0, 0x11, 0x00


	//----- nvinfo : EIATTR_KPARAM_INFO
	.align		4
.L_9:
        /*0018*/ 	.byte	0x04, 0x17
        /*001a*/ 	.short	(.L_11 - .L_10)
.L_10:
        /*001c*/ 	.word	0x00000000
        /*0020*/ 	.short	0x0003
        /*0022*/ 	.short	0x0014
        /*0024*/ 	.byte	0x00, 0xf0, 0x11, 0x00


	//----- nvinfo : EIATTR_KPARAM_INFO
	.align		4
.L_11:
        /*0028*/ 	.byte	0x04, 0x17
        /*002a*/ 	.short	(.L_13 - .L_12)
.L_12:
        /*002c*/ 	.word	0x00000000
        /*0030*/ 	.short	0x0002
        /*0032*/ 	.short	0x0010
        /*0034*/ 	.byte	0x00, 0xf0, 0x11, 0x00


	//----- nvinfo : EIATTR_KPARAM_INFO
	.align		4
.L_13:
        /*0038*/ 	.byte	0x04, 0x17
        /*003a*/ 	.short	(.L_15 - .L_14)
.L_14:
        /*003c*/ 	.word	0x00000000
        /*0040*/ 	.short	0x0001
        /*0042*/ 	.short	0x0008
        /*0044*/ 	.byte	0x00, 0xf5, 0x21, 0x00


	//----- nvinfo : EIATTR_KPARAM_INFO
	.align		4
.L_15:
        /*0048*/ 	.byte	0x04, 0x17
        /*004a*/ 	.short	(.L_17 - .L_16)
.L_16:
        /*004c*/ 	.word	0x00000000
        /*0050*/ 	.short	0x0000
        /*0052*/ 	.short	0x0000
        /*0054*/ 	.byte	0x00, 0xf5, 0x21, 0x00


	//----- nvinfo : EIATTR_SPARSE_MMA_MASK
	.align		4
.L_17:
        /*0058*/ 	.byte	0x03, 0x50
        /*005a*/ 	.short	0x0000


	//----- nvinfo : EIATTR_MAXREG_COUNT
	.align		4
        /*005c*/ 	.byte	0x03, 0x1b
        /*005e*/ 	.short	0x00ff


	//----- nvinfo : EIATTR_MERCURY_ISA_VERSION
	.align		4
        /*0060*/ 	.byte	0x03, 0x5f
        /*0062*/ 	.short	0x0101


	//----- nvinfo : EIATTR_VRC_CTA_INIT_COUNT
	.align		4
        /*0064*/ 	.byte	0x02, 0x4a
	.zero		1
	.zero		1


	//----- nvinfo : EIATTR_EXIT_INSTR_OFFSETS
	.align		4
        /*0068*/ 	.byte	0x04, 0x1c
        /*006a*/ 	.short	(.L_19 - .L_18)


	//   ....[0]....
.L_18:
        /*006c*/ 	.word	0x00000070


	//   ....[1]....
        /*0070*/ 	.word	0x00000800


	//   ....[2]....
        /*0074*/ 	.word	0x00000870


	//   ....[3]....
        /*0078*/ 	.word	0x000008b0


	//   ....[4]....
        /*007c*/ 	.word	0x00000910


	//   ....[5]....
        /*0080*/ 	.word	0x00000950


	//----- nvinfo : EIATTR_CRS_STACK_SIZE
	.align		4
.L_19:
        /*0084*/ 	.byte	0x04, 0x1e
        /*0086*/ 	.short	(.L_21 - .L_20)
.L_20:
        /*0088*/ 	.word	0x00000000


	//----- nvinfo : EIATTR_CBANK_PARAM_SIZE
	.align		4
.L_21:
        /*008c*/ 	.byte	0x03, 0x19
        /*008e*/ 	.short	0x001c


	//----- nvinfo : EIATTR_PARAM_CBANK
	.align		4
        /*0090*/ 	.byte	0x04, 0x0a
        /*0092*/ 	.short	(.L_23 - .L_22)
	.align		4
.L_22:
        /*0094*/ 	.word	index@(.nv.constant0._Z14calculateBoardPiS_iii)
        /*0098*/ 	.short	0x0380
        /*009a*/ 	.short	0x001c


	//----- nvinfo : EIATTR_SW_WAR
	.align		4
.L_23:
        /*009c*/ 	.byte	0x04, 0x36
        /*009e*/ 	.short	(.L_25 - .L_24)
.L_24:
        /*00a0*/ 	.word	0x00000008
.L_25:


//--------------------- .nv.callgraph             --------------------------
	.section	.nv.callgraph,"",@"SHT_CUDA_CALLGRAPH"
	.align	4
	.sectionentsize	8
	.align		4
        /*0000*/ 	.word	0x00000000
	.align		4
        /*0004*/ 	.word	0xffffffff
	.align		4
        /*0008*/ 	.word	0x00000000
	.align		4
        /*000c*/ 	.word	0xfffffffe
	.align		4
        /*0010*/ 	.word	0x00000000
	.align		4
        /*0014*/ 	.word	0xfffffffd
	.align		4
        /*0018*/ 	.word	0x00000000
	.align		4
        /*001c*/ 	.word	0xfffffffc


//--------------------- .text._Z14calculateBoardPiS_iii --------------------------
	.section	.text._Z14calculateBoardPiS_iii,"ax",@progbits
	.align	128
        .global         _Z14calculateBoardPiS_iii
        .type           _Z14calculateBoardPiS_iii,@function
        .size           _Z14calculateBoardPiS_iii,(.L_x_10 - _Z14calculateBoardPiS_iii)
        .other          _Z14calculateBoardPiS_iii,@"STO_CUDA_ENTRY STV_DEFAULT"
_Z14calculateBoardPiS_iii:
.text._Z14calculateBoardPiS_iii:
[----:B------:R-:W-:Y:S01]  /*0000*/  LDC R1, c[0x0][0x37c] ;  /* 0x0000df00ff017b82 */ /* 0x000fe20000000800 */
[----:B------:R-:W0:Y:S07]  /*0010*/  S2R R0, SR_TID.X ;  /* 0x0000000000007919 */ /* 0x000e2e0000002100 */
[----:B------:R-:W0:Y:S01]  /*0020*/  S2UR UR4, SR_CTAID.X ;  /* 0x00000000000479c3 */ /* 0x000e220000002500 */
[----:B------:R-:W1:Y:S07]  /*0030*/  LDCU UR5, c[0x0][0x390] ;  /* 0x00007200ff0577ac */ /* 0x000e6e0008000800 */
[----:B------:R-:W0:Y:S02]  /*0040*/  LDC R13, c[0x0][0x360] ;  /* 0x0000d800ff0d7b82 */ /* 0x000e240000000800 */
[----:B0-----:R-:W-:-:S05]  /*0050*/  IMAD R13, R13, UR4, R0 ;  /* 0x000000040d0d7c24 */ /* 0x001fca000f8e0200 */
[----:B-1----:R-:W-:-:S13]  /*0060*/  ISETP.GE.AND P0, PT, R13, UR5, PT ;  /* 0x000000050d007c0c */ /* 0x002fda000bf06270 */
[----:B------:R-:W-:Y:S05]  /*0070*/  @P0 EXIT ;  /* 0x000000000000094d */ /* 0x000fea0003800000 */
[----:B------:R-:W0:Y:S01]  /*0080*/  LDC.64 R6, c[0x0][0x380] ;  /* 0x0000e000ff067b82 */ /* 0x000e220000000a00 */
[----:B------:R-:W1:Y:S01]  /*0090*/  LDCU.64 UR6, c[0x0][0x358] ;  /* 0x00006b00ff0677ac */ /* 0x000e620008000a00 */
[----:B------:R-:W-:Y:S01]  /*00a0*/  IMAD R13, R13, 0x3, RZ ;  /* 0x000000030d0d7824 */ /* 0x000fe200078e02ff */
[----:B------:R-:W2:Y:S05]  /*00b0*/  LDCU UR5, c[0x0][0x398] ;  /* 0x00007300ff0577ac */ /* 0x000eaa0008000800 */
[----:B------:R-:W3:Y:S01]  /*00c0*/  LDC R17, c[0x0][0x394] ;  /* 0x0000e500ff117b82 */ /* 0x000ee20000000800 */
[----:B0-----:R-:W-:-:S05]  /*00d0*/  IMAD.WIDE R2, R13, 0x4, R6 ;  /* 0x000000040d027825 */ /* 0x001fca00078e0206 */
[----:B-1----:R-:W4:Y:S04]  /*00e0*/  LDG.E R0, desc[UR6][R2.64] ;  /* 0x0000000602007981 */ /* 0x002f28000c1e1900 */
[----:B------:R-:W4:Y:S01]  /*00f0*/  LDG.E R15, desc[UR6][R2.64+0x4] ;  /* 0x00000406020f7981 */ /* 0x000f22000c1e1900 */
[----:B---3--:R-:W-:Y:S01]  /*0100*/  IADD3 R19, PT, PT, R17, -0x1, RZ ;  /* 0xffffffff11137810 */ /* 0x008fe20007ffe0ff */
[----:B--2---:R-:W-:Y:S01]  /*0110*/  UIADD3 UR4, UPT, UPT, UR5, -0x1, URZ ;  /* 0xffffffff05047890 */ /* 0x004fe2000fffe0ff */
[----:B------:R-:W-:Y:S01]  /*0120*/  HFMA2 R23, -RZ, RZ, 0, 5.9604644775390625e-08 ;  /* 0x00000001ff177431 */ /* 0x000fe200000001ff */
[----:B------:R0:W5:Y:S01]  /*0130*/  LDG.E R12, desc[UR6][R2.64+0x8] ;  /* 0x00000806020c7981 */ /* 0x000162000c1e1900 */
[----:B------:R-:W-:Y:S01]  /*0140*/  BSSY.RECONVERGENT B0, `(.L_x_0) ;  /* 0x0000022000007945 */ /* 0x000fe20003800200 */
[----:B----4-:R-:W-:-:S02]  /*0150*/  ISETP.NE.AND P2, PT, R0, R19, PT ;  /* 0x000000130000720c */ /* 0x010fc40003f45270 */
[C---:B------:R-:W-:Y:S01]  /*0160*/  ISETP.NE.AND P0, PT, R0.reuse, RZ, PT ;  /* 0x000000ff0000720c */ /* 0x040fe20003f05270 */
[CC--:B------:R-:W-:Y:S01]  /*0170*/  IMAD R21, R15.reuse, R17.reuse, RZ ;  /* 0x000000110f157224 */ /* 0x0c0fe200078e02ff */
[C---:B------:R-:W-:Y:S02]  /*0180*/  LOP3.LUT P3, RZ, R15.reuse, R0, RZ, 0xfc, !PT ;  /* 0x000000000fff7212 */ /* 0x040fe4000786fcff */
[----:B------:R-:W-:Y:S02]  /*0190*/  SEL R8, R0, R17, P0 ;  /* 0x0000001100087207 */ /* 0x000fe40000000000 */
[----:B------:R-:W-:-:S05]  /*01a0*/  ISETP.NE.AND P4, PT, R15, RZ, PT ;  /* 0x000000ff0f00720c */ /* 0x000fca0003f85270 */
[-C--:B------:R-:W-:Y:S01]  /*01b0*/  @P2 IADD3 R4, PT, PT, R0, R21.reuse, RZ ;  /* 0x0000001500042210 */ /* 0x080fe20007ffe0ff */
[----:B------:R-:W-:Y:S01]  /*01c0*/  @P2 IMAD.MOV.U32 R9, RZ, RZ, 0x3 ;  /* 0x00000003ff092424 */ /* 0x000fe200078e00ff */
[----:B------:R-:W-:Y:S01]  /*01d0*/  IADD3 R8, PT, PT, R8, R21, RZ ;  /* 0x0000001508087210 */ /* 0x000fe20007ffe0ff */
[----:B------:R-:W-:Y:S01]  /*01e0*/  @!P2 IMAD R5, R21, 0x3, RZ ;  /* 0x000000031505a824 */ /* 0x000fe200078e02ff */
[C---:B------:R-:W-:Y:S01]  /*01f0*/  ISETP.NE.AND P1, PT, R15.reuse, UR4, PT ;  /* 0x000000040f007c0c */ /* 0x040fe2000bf25270 */
[----:B------:R-:W-:Y:S01]  /*0200*/  @P2 IMAD R5, R4, R9, 0x3 ;  /* 0x0000000304052424 */ /* 0x000fe200078e0209 */
[----:B0-----:R-:W-:Y:S01]  /*0210*/  SEL R2, R15, UR5, P4 ;  /* 0x000000050f027c07 */ /* 0x001fe2000a000000 */
[----:B------:R-:W-:Y:S02]  /*0220*/  IMAD.IADD R21, R21, 0x1, R17 ;  /* 0x0000000115157824 */ /* 0x000fe400078e0211 */
[----:B------:R-:W-:Y:S01]  /*0230*/  IMAD.WIDE R4, R5, 0x4, R6 ;  /* 0x0000000405047825 */ /* 0x000fe200078e0206 */
[----:B------:R-:W-:-:S02]  /*0240*/  IADD3 R2, PT, PT, R2, -0x1, RZ ;  /* 0xffffffff02027810 */ /* 0x000fc40007ffe0ff */
[----:B------:R-:W-:Y:S02]  /*0250*/  SEL R3, R21, RZ, P1 ;  /* 0x000000ff15037207 */ /* 0x000fe40000800000 */
[----:B------:R-:W-:Y:S01]  /*0260*/  ISETP.NE.AND P0, PT, R15, RZ, PT ;  /* 0x000000ff0f00720c */ /* 0x000fe20003f05270 */
[----:B------:R0:W5:Y:S01]  /*0270*/  LDG.E R14, desc[UR6][R4.64+0x8] ;  /* 0x00000806040e7981 */ /* 0x000162000c1e1900 */
[----:B------:R-:W-:Y:S02]  /*0280*/  IMAD R23, R8, 0x3, -R23 ;  /* 0x0000000308177824 */ /* 0x000fe400078e0a17 */
[----:B------:R-:W-:Y:S01]  /*0290*/  ISETP.NE.OR P4, PT, R0, R19, P0 ;  /* 0x000000130000720c */ /* 0x000fe20000785670 */
[----:B------:R-:W-:Y:S02]  /*02a0*/  IMAD R2, R2, R17, R0 ;  /* 0x0000001102027224 */ /* 0x000fe400078e0200 */
[----:B------:R-:W-:Y:S01]  /*02b0*/  IMAD.IADD R3, R0, 0x1, R3 ;  /* 0x0000000100037824 */ /* 0x000fe200078e0203 */
[----:B0-----:R-:W-:-:S02]  /*02c0*/  MOV R5, UR4 ;  /* 0x0000000400057c02 */ /* 0x001fc40008000f00 */
[----:B------:R-:W-:Y:S01]  /*02d0*/  MOV R4, R19 ;  /* 0x0000001300047202 */ /* 0x000fe20000000f00 */
[----:B------:R-:W-:Y:S06]  /*02e0*/  @!P3 BRA `(.L_x_1) ;  /* 0x00000000001cb947 */ /* 0x000fec0003800000 */
[----:B------:R-:W-:-:S13]  /*02f0*/  ISETP.NE.AND P3, PT, R15, RZ, PT ;  /* 0x000000ff0f00720c */ /* 0x000fda0003f65270 */
[----:B------:R-:W-:Y:S01]  /*0300*/  @!P3 IADD3 R4, PT, PT, R0, -0x1, RZ ;  /* 0xffffffff0004b810 */ /* 0x000fe20007ffe0ff */
[----:B------:R-:W-:Y:S06]  /*0310*/  @!P3 BRA `(.L_x_1) ;  /* 0x000000000010b947 */ /* 0x000fec0003800000 */
[----:B------:R-:W-:Y:S01]  /*0320*/  ISETP.NE.AND P3, PT, R0, RZ, PT ;  /* 0x000000ff0000720c */ /* 0x000fe20003f65270 */
[----:B------:R-:W-:-:S12]  /*0330*/  VIADD R5, R15, 0xffffffff ;  /* 0xffffffff0f057836 */ /* 0x000fd80000000000 */
[----:B------:R-:W-:Y:S02]  /*0340*/  @!P3 MOV R4, R19 ;  /* 0x000000130004b202 */ /* 0x000fe40000000f00 */
[----:B------:R-:W-:-:S07]  /*0350*/  @P3 IADD3 R4, PT, PT, R0, -0x1, RZ ;  /* 0xffffffff00043810 */ /* 0x000fce0007ffe0ff */
.L_x_1:
[----:B------:R-:W-:Y:S05]  /*0360*/  BSYNC.RECONVERGENT B0 ;  /* 0x0000000000007941 */ /* 0x000fea0003800200 */
.L_x_0:
[----:B------:R-:W-:Y:S01]  /*0370*/  IMAD R8, R5, R17, R4 ;  /* 0x0000001105087224 */ /* 0x000fe200078e0204 */
[----:B------:R-:W-:Y:S01]  /*0380*/  BSSY.RECONVERGENT B0, `(.L_x_2) ;  /* 0x0000016000007945 */ /* 0x000fe20003800200 */
[----:B------:R-:W-:Y:S02]  /*0390*/  IMAD R5, R2, 0x3, RZ ;  /* 0x0000000302057824 */ /* 0x000fe400078e02ff */
[----:B------:R-:W-:Y:S02]  /*03a0*/  IMAD R3, R3, 0x3, RZ ;  /* 0x0000000303037824 */ /* 0x000fe400078e02ff */
[----:B------:R-:W-:Y:S02]  /*03b0*/  @!P4 IMAD R10, R17, UR4, RZ ;  /* 0x00000004110acc24 */ /* 0x000fe4000f8e02ff */
[----:B------:R-:W-:-:S04]  /*03c0*/  IMAD.WIDE R22, R23, 0x4, R6 ;  /* 0x0000000417167825 */ /* 0x000fc800078e0206 */
[----:B------:R-:W-:-:S04]  /*03d0*/  IMAD.WIDE R4, R5, 0x4, R6 ;  /* 0x0000000405047825 */ /* 0x000fc800078e0206 */
[----:B------:R-:W-:-:S04]  /*03e0*/  IMAD.WIDE R2, R3, 0x4, R6 ;  /* 0x0000000403027825 */ /* 0x000fc800078e0206 */
[----:B------:R-:W-:Y:S02]  /*03f0*/  IMAD R9, R8, 0x3, RZ ;  /* 0x0000000308097824 */ /* 0x000fe400078e02ff */
[----:B------:R-:W-:Y:S01]  /*0400*/  @!P4 IMAD R11, R10, 0x3, RZ ;  /* 0x000000030a0bc824 */ /* 0x000fe200078e02ff */
[----:B------:R-:W-:Y:S06]  /*0410*/  @!P4 BRA `(.L_x_3) ;  /* 0x000000000030c947 */ /* 0x000fec0003800000 */
[----:B------:R-:W-:Y:S02]  /*0420*/  @!P0 IMAD.MOV.U32 R8, RZ, RZ, 0x3 ;  /* 0x00000003ff088424 */ /* 0x000fe400078e00ff */
[----:B------:R-:W-:-:S04]  /*0430*/  @!P0 IMAD R11, R17, UR4, R0 ;  /* 0x00000004110b8c24 */ /* 0x000fc8000f8e0200 */
[----:B------:R-:W-:Y:S01]  /*0440*/  @!P0 IMAD R11, R11, R8, 0x3 ;  /* 0x000000030b0b8424 */ /* 0x000fe200078e0208 */
[----:B------:R-:W-:Y:S06]  /*0450*/  @!P0 BRA `(.L_x_3) ;  /* 0x0000000000208947 */ /* 0x000fec0003800000 */
[----:B------:R-:W-:Y:S02]  /*0460*/  @P2 IADD3 R8, PT, PT, -R17, RZ, RZ ;  /* 0x000000ff11082210 */ /* 0x000fe40007ffe1ff */
[----:B------:R-:W-:-:S03]  /*0470*/  @!P2 IADD3 R10, PT, PT, R15, -0x1, RZ ;  /* 0xffffffff0f0aa810 */ /* 0x000fc60007ffe0ff */
[----:B------:R-:W-:Y:S01]  /*0480*/  @P2 IMAD R25, R8, 0x2, R21 ;  /* 0x0000000208192824 */ /* 0x000fe200078e0215 */
[----:B------:R-:W-:Y:S01]  /*0490*/  @P2 MOV R8, 0x3 ;  /* 0x0000000300082802 */ /* 0x000fe20000000f00 */
[----:B------:R-:W-:-:S03]  /*04a0*/  @!P2 IMAD R11, R10, R17, RZ ;  /* 0x000000110a0ba224 */ /* 0x000fc600078e02ff */
[----:B------:R-:W-:Y:S01]  /*04b0*/  @P2 IADD3 R25, PT, PT, R0, R25, RZ ;  /* 0x0000001900192210 */ /* 0x000fe20007ffe0ff */
[----:B------:R-:W-:-:S04]  /*04c0*/  @!P2 IMAD R11, R11, 0x3, RZ ;  /* 0x000000030b0ba824 */ /* 0x000fc800078e02ff */
[----:B------:R-:W-:-:S07]  /*04d0*/  @P2 IMAD R11, R25, R8, 0x3 ;  /* 0x00000003190b2424 */ /* 0x000fce00078e0208 */
.L_x_3:
[----:B------:R-:W-:Y:S05]  /*04e0*/  BSYNC.RECONVERGENT B0 ;  /* 0x0000000000007941 */ /* 0x000fea0003800200 */
.L_x_2:
[--C-:B------:R-:W-:Y:S01]  /*04f0*/  IMAD.WIDE R8, R9, 0x4, R6.reuse ;  /* 0x0000000409087825 */ /* 0x100fe200078e0206 */
[----:B------:R0:W5:Y:S03]  /*0500*/  LDG.E R23, desc[UR6][R22.64] ;  /* 0x0000000616177981 */ /* 0x000166000c1e1900 */
[----:B------:R-:W-:Y:S01]  /*0510*/  IMAD.WIDE R10, R11, 0x4, R6 ;  /* 0x000000040b0a7825 */ /* 0x000fe200078e0206 */
[----:B------:R0:W5:Y:S04]  /*0520*/  LDG.E R4, desc[UR6][R4.64+0x8] ;  /* 0x0000080604047981 */ /* 0x000168000c1e1900 */
[----:B------:R0:W5:Y:S04]  /*0530*/  LDG.E R2, desc[UR6][R2.64+0x8] ;  /* 0x0000080602027981 */ /* 0x000168000c1e1900 */
[----:B------:R0:W5:Y:S04]  /*0540*/  LDG.E R9, desc[UR6][R8.64+0x8] ;  /* 0x0000080608097981 */ /* 0x000168000c1e1900 */
[----:B------:R0:W5:Y:S01]  /*0550*/  LDG.E R10, desc[UR6][R10.64+0x8] ;  /* 0x000008060a0a7981 */ /* 0x000162000c1e1900 */
[----:B------:R-:W-:-:S04]  /*0560*/  ISETP.NE.AND P0, PT, R15, UR4, PT ;  /* 0x000000040f007c0c */ /* 0x000fc8000bf05270 */
[C---:B------:R-:W-:Y:S01]  /*0570*/  ISETP.NE.OR P4, PT, R0.reuse, RZ, P0 ;  /* 0x000000ff0000720c */ /* 0x040fe20000785670 */
[----:B------:R-:W-:Y:S01]  /*0580*/  BSSY.RECONVERGENT B0, `(.L_x_4) ;  /* 0x000000e000007945 */ /* 0x000fe20003800200 */
[----:B------:R-:W-:-:S11]  /*0590*/  ISETP.EQ.AND P3, PT, R0, R19, PT ;  /* 0x000000130000720c */ /* 0x000fd60003f62270 */
[----:B------:R-:W-:-:S04]  /*05a0*/  @!P4 IMAD.MOV.U32 R16, RZ, RZ, 0x3 ;  /* 0x00000003ff10c424 */ /* 0x000fc800078e00ff */
[----:B------:R-:W-:Y:S01]  /*05b0*/  @!P4 IMAD R17, R17, R16, -0x3 ;  /* 0xfffffffd1111c424 */ /* 0x000fe200078e0210 */
[----:B0-----:R-:W-:Y:S06]  /*05c0*/  @!P4 BRA `(.L_x_5) ;  /* 0x000000000024c947 */ /* 0x001fec0003800000 */
[----:B------:R-:W-:-:S05]  /*05d0*/  @!P0 MOV R17, 0x3 ;  /* 0x0000000300118802 */ /* 0x000fca0000000f00 */
[----:B------:R-:W-:Y:S01]  /*05e0*/  @!P0 IMAD R17, R0, R17, -0x3 ;  /* 0xfffffffd00118424 */ /* 0x000fe200078e0211 */
[----:B------:R-:W-:Y:S06]  /*05f0*/  @!P0 BRA `(.L_x_5) ;  /* 0x0000000000188947 */ /* 0x000fec0003800000 */
[----:B------:R-:W-:-:S13]  /*0600*/  ISETP.NE.AND P4, PT, R0, RZ, PT ;  /* 0x000000ff0000720c */ /* 0x000fda0003f85270 */
[-C--:B------:R-:W-:Y:S01]  /*0610*/  @!P4 IADD3 R17, PT, PT, R19, R21.reuse, RZ ;  /* 0x000000151311c210 */ /* 0x080fe20007ffe0ff */
[----:B------:R-:W-:Y:S01]  /*0620*/  @P4 IMAD.MOV.U32 R8, RZ, RZ, 0x3 ;  /* 0x00000003ff084424 */ /* 0x000fe200078e00ff */
[----:B------:R-:W-:-:S03]  /*0630*/  @P4 IADD3 R3, PT, PT, R0, R21, RZ ;  /* 0x0000001500034210 */ /* 0x000fc60007ffe0ff */
[----:B------:R-:W-:Y:S02]  /*0640*/  @!P4 IMAD R17, R17, 0x3, RZ ;  /* 0x000000031111c824 */ /* 0x000fe400078e02ff */
[----:B------:R-:W-:-:S07]  /*0650*/  @P4 IMAD R17, R3, R8, -0x3 ;  /* 0xfffffffd03114424 */ /* 0x000fce00078e0208 */
.L_x_5:
[----:B------:R-:W-:Y:S05]  /*0660*/  BSYNC.RECONVERGENT B0 ;  /* 0x0000000000007941 */ /* 0x000fea0003800200 */
.L_x_4:
[----:B------:R-:W-:Y:S01]  /*0670*/  BSSY.RECONVERGENT B0, `(.L_x_6) ;  /* 0x000000b000007945 */ /* 0x000fe20003800200 */
[----:B------:R-:W-:Y:S02]  /*0680*/  HFMA2 R3, -RZ, RZ, 0, 0 ;  /* 0x00000000ff037431 */ /* 0x000fe400000001ff */
[----:B------:R-:W-:Y:S01]  /*0690*/  IMAD.WIDE R16, R17, 0x4, R6 ;  /* 0x0000000411107825 */ /* 0x000fe200078e0206 */
[----:B------:R-:W-:Y:S06]  /*06a0*/  @!P1 BRA P3, `(.L_x_7) ;  /* 0x00000000001c9947 */ /* 0x000fec0001800000 */
[----:B------:R-:W-:-:S05]  /*06b0*/  @!P0 MOV R3, 0x3 ;  /* 0x0000000300038802 */ /* 0x000fca0000000f00 */
[----:B------:R-:W-:Y:S01]  /*06c0*/  @!P0 IMAD R3, R0, R3, 0x3 ;  /* 0x0000000300038424 */ /* 0x000fe200078e0203 */
[----:B------:R-:W-:Y:S06]  /*06d0*/  @!P0 BRA `(.L_x_7) ;  /* 0x0000000000108947 */ /* 0x000fec0003800000 */
[----:B------:R-:W-:Y:S01]  /*06e0*/  @P2 IADD3 R0, PT, PT, R0, R21, RZ ;  /* 0x0000001500002210 */ /* 0x000fe20007ffe0ff */
[----:B------:R-:W-:Y:S02]  /*06f0*/  @P2 IMAD.MOV.U32 R5, RZ, RZ, 0x3 ;  /* 0x00000003ff052424 */ /* 0x000fe400078e00ff */
[----:B------:R-:W-:Y:S02]  /*0700*/  @!P2 IMAD R3, R21, 0x3, RZ ;  /* 0x000000031503a824 */ /* 0x000fe400078e02ff */
[----:B------:R-:W-:-:S07]  /*0710*/  @P2 IMAD R3, R0, R5, 0x3 ;  /* 0x0000000300032424 */ /* 0x000fce00078e0205 */
.L_x_7:
[----:B------:R-:W-:Y:S05]  /*0720*/  BSYNC.RECONVERGENT B0 ;  /* 0x0000000000007941 */ /* 0x000fea0003800200 */
.L_x_6:
[----:B------:R-:W-:Y:S01]  /*0730*/  IMAD.WIDE R6, R3, 0x4, R6 ;  /* 0x0000000403067825 */ /* 0x000fe200078e0206 */
[----:B------:R-:W2:Y:S05]  /*0740*/  LDG.E R17, desc[UR6][R16.64+0x8] ;  /* 0x0000080610117981 */ /* 0x000eaa000c1e1900 */
[----:B------:R-:W3:Y:S01]  /*0750*/  LDG.E R6, desc[UR6][R6.64+0x8] ;  /* 0x0000080606067981 */ /* 0x000ee2000c1e1900 */
[----:B-----5:R-:W-:Y:S02]  /*0760*/  ISETP.NE.AND P0, PT, R12, 0x1, PT ;  /* 0x000000010c00780c */ /* 0x020fe40003f05270 */
[----:B------:R-:W-:-:S04]  /*0770*/  IADD3 R4, PT, PT, R4, R14, R23 ;  /* 0x0000000e04047210 */ /* 0x000fc80007ffe017 */
[----:B------:R-:W-:-:S04]  /*0780*/  IADD3 R2, PT, PT, R9, R4, R2 ;  /* 0x0000000409027210 */ /* 0x000fc80007ffe002 */
[----:B--2---:R-:W-:-:S04]  /*0790*/  IADD3 R3, PT, PT, R17, R2, R10 ;  /* 0x0000000211037210 */ /* 0x004fc80007ffe00a */
[----:B---3--:R-:W-:Y:S01]  /*07a0*/  IADD3 R0, PT, PT, R3, R6, RZ ;  /* 0x0000000603007210 */ /* 0x008fe20007ffe0ff */
[----:B------:R-:W-:Y:S06]  /*07b0*/  @P0 BRA `(.L_x_8) ;  /* 0x0000000000400947 */ /* 0x000fec0003800000 */
[----:B------:R-:W-:-:S13]  /*07c0*/  ISETP.GT.AND P0, PT, R0, 0x1, PT ;  /* 0x000000010000780c */ /* 0x000fda0003f04270 */
[----:B------:R-:W0:Y:S02]  /*07d0*/  @!P0 LDC.64 R2, c[0x0][0x388] ;  /* 0x0000e200ff028b82 */ /* 0x000e240000000a00 */
[----:B0-----:R-:W-:-:S05]  /*07e0*/  @!P0 IMAD.WIDE R2, R13, 0x4, R2 ;  /* 0x000000040d028825 */ /* 0x001fca00078e0202 */
[----:B------:R0:W-:Y:S01]  /*07f0*/  @!P0 STG.E desc[UR6][R2.64+0x8], RZ ;  /* 0x000008ff02008986 */ /* 0x0001e2000c101906 */
[----:B------:R-:W-:Y:S05]  /*0800*/  @!P0 EXIT ;  /* 0x000000000000894d */ /* 0x000fea0003800000 */
[----:B------:R-:W-:-:S04]  /*0810*/  LOP3.LUT R0, R0, 0x7ffffffe, RZ, 0xc0, !PT ;  /* 0x7ffffffe00007812 */ /* 0x000fc800078ec0ff */
[----:B------:R-:W-:-:S13]  /*0820*/  ISETP.NE.AND P0, PT, R0, 0x2, PT ;  /* 0x000000020000780c */ /* 0x000fda0003f05270 */
[----:B0-----:R-:W0:Y:S01]  /*0830*/  @!P0 LDC.64 R2, c[0x0][0x388] ;  /* 0x0000e200ff028b82 */ /* 0x001e220000000a00 */
[----:B------:R-:W-:Y:S01]  /*0840*/  @!P0 MOV R5, 0x1 ;  /* 0x0000000100058802 */ /* 0x000fe20000000f00 */
[----:B0-----:R-:W-:-:S05]  /*0850*/  @!P0 IMAD.WIDE R2, R13, 0x4, R2 ;  /* 0x000000040d028825 */ /* 0x001fca00078e0202 */
[----:B------:R0:W-:Y:S01]  /*0860*/  @!P0 STG.E desc[UR6][R2.64+0x8], R5 ;  /* 0x0000080502008986 */ /* 0x0001e2000c101906 */
[----:B------:R-:W-:Y:S05]  /*0870*/  @!P0 EXIT ;  /* 0x000000000000894d */ /* 0x000fea0003800000 */
[----:B0-----:R-:W0:Y:S02]  /*0880*/  LDC.64 R2, c[0x0][0x388] ;  /* 0x0000e200ff027b82 */ /* 0x001e240000000a00 */
[----:B0-----:R-:W-:-:S05]  /*0890*/  IMAD.WIDE R2, R13, 0x4, R2 ;  /* 0x000000040d027825 */ /* 0x001fca00078e0202 */
[----:B------:R-:W-:Y:S01]  /*08a0*/  STG.E desc[UR6][R2.64+0x8], RZ ;  /* 0x000008ff02007986 */ /* 0x000fe2000c101906 */
[----:B------:R-:W-:Y:S05]  /*08b0*/  EXIT ;  /* 0x000000000000794d */ /* 0x000fea0003800000 */
.L_x_8:
[----:B------:R-:W-:-:S13]  /*08c0*/  ISETP.NE.AND P0, PT, R0, 0x3, PT ;  /* 0x000000030000780c */ /* 0x000fda0003f05270 */
[----:B------:R-:W0:Y:S01]  /*08d0*/  @!P0 LDC.64 R2, c[0x0][0x388] ;  /* 0x0000e200ff028b82 */ /* 0x000e220000000a00 */
        /* <DEDUP_REMOVED lines=8> */
.L_x_9:
[----:B------:R-:W-:-:S00]  /*0960*/  BRA `(.L_x_9) ;  /* 0xfffffffc00fc7947 */ /* 0x000fc0000383ffff */
[----:B------:R-:W-:-:S00]  /*0970*/  NOP ;  /* 0x0000000000007918 */ /* 0x000fc00000000000 */
        /* <DEDUP_REMOVED lines=8> */
.L_x_10:


//--------------------- .nv.shared.reserved.0     --------------------------
	.section	.nv.shared.reserved.0,"aw",@nobits
	.weak		__nv_reservedSMEM_offset_0_alias
	.size		__nv_reservedSMEM_offset_0_alias, 0, 64
	.other		__nv_reservedSMEM_offset_0_alias,@"STO_CUDA_RESERVED_SHARED STV_DEFAULT"
__nv_reservedSMEM_offset_0_alias:
	.zero		0
	.zero		64


//--------------------- .nv.constant0._Z14calculateBoardPiS_iii --------------------------
	.section	.nv.constant0._Z14calculateBoardPiS_iii,"a",@progbits
	.sectionflags	@""
	.align	4
.nv.constant0._Z14calculateBoardPiS_iii:
	.zero		924


//--------------------- SYMBOLS --------------------------

	.type		.nv.reservedSmem.offset0,@object
	.size		.nv.reservedSmem.offset0,0x4
